	.headerflags	@"EF_CUDA_TEXMODE_UNIFIED EF_CUDA_64BIT_ADDRESS EF_CUDA_ACCELERATORS EF_CUDA_SM90 EF_CUDA_VIRTUAL_SM(EF_CUDA_SM90)"
	.elftype	@"ET_EXEC"


//--------------------- .nv.info                  --------------------------
	.section	.nv.info,"",@"SHT_CUDA_INFO"
	.align	4


	//----- nvinfo : EIATTR_REGCOUNT
	.align		4
        /*0000*/ 	.byte	0x04, 0x2f
        /*0002*/ 	.short	(.L_3 - .L_2)
	.align		4
.L_2:
        /*0004*/ 	.word	index@(triton_poi_fused__native_batch_norm_legit_no_training_add_relu_12)
        /*0008*/ 	.word	0x00000014


	//----- nvinfo : EIATTR_MIN_STACK_SIZE
	.align		4
.L_3:
        /*000c*/ 	.byte	0x04, 0x12
        /*000e*/ 	.short	(.L_5 - .L_4)
	.align		4
.L_4:
        /*0010*/ 	.word	index@(triton_poi_fused__native_batch_norm_legit_no_training_add_relu_12)
        /*0014*/ 	.word	0x00000000


	//----- nvinfo : EIATTR_FRAME_SIZE
	.align		4
.L_5:
        /*0018*/ 	.byte	0x04, 0x11
        /*001a*/ 	.short	(.L_7 - .L_6)
	.align		4
.L_6:
        /*001c*/ 	.word	index@(triton_poi_fused__native_batch_norm_legit_no_training_add_relu_12)
        /*0020*/ 	.word	0x00000000


	//----- nvinfo : EIATTR_MIN_STACK_SIZE
	.align		4
.L_7:
        /*0024*/ 	.byte	0x04, 0x12
        /*0026*/ 	.short	(.L_9 - .L_8)
	.align		4
.L_8:
        /*0028*/ 	.word	index@(triton_poi_fused__native_batch_norm_legit_no_training_add_relu_12)
        /*002c*/ 	.word	0x00000000
.L_9:


//--------------------- .nv.info.triton_poi_fused__native_batch_norm_legit_no_training_add_relu_12 --------------------------
	.section	.nv.info.triton_poi_fused__native_batch_norm_legit_no_training_add_relu_12,"",@"SHT_CUDA_INFO"
	.sectionflags	@""
	.align	4


	//----- nvinfo : EIATTR_CUDA_API_VERSION
	.align		4
        /*0000*/ 	.byte	0x04, 0x37
        /*0002*/ 	.short	(.L_11 - .L_10)
.L_10:
        /*0004*/ 	.word	0x0000007c


	//----- nvinfo : EIATTR_KPARAM_INFO
	.align		4
.L_11:
        /*0008*/ 	.byte	0x04, 0x17
        /*000a*/ 	.short	(.L_13 - .L_12)
.L_12:
        /*000c*/ 	.word	0x00000000
        /*0010*/ 	.short	0x0007
        /*0012*/ 	.short	0x0038
        /*0014*/ 	.byte	0x00, 0xf0, 0x11, 0x00


	//----- nvinfo : EIATTR_KPARAM_INFO
	.align		4
.L_13:
        /*0018*/ 	.byte	0x04, 0x17
        /*001a*/ 	.short	(.L_15 - .L_14)
.L_14:
        /*001c*/ 	.word	0x00000000
        /*0020*/ 	.short	0x0006
        /*0022*/ 	.short	0x0030
        /*0024*/ 	.byte	0x00, 0xf4, 0x21, 0x00


	//----- nvinfo : EIATTR_KPARAM_INFO
	.align		4
.L_15:
        /*0028*/ 	.byte	0x04, 0x17
        /*002a*/ 	.short	(.L_17 - .L_16)
.L_16:
        /*002c*/ 	.word	0x00000000
        /*0030*/ 	.short	0x0005
        /*0032*/ 	.short	0x0028
        /*0034*/ 	.byte	0x00, 0xf4, 0x21, 0x00


	//----- nvinfo : EIATTR_KPARAM_INFO
	.align		4
.L_17:
        /*0038*/ 	.byte	0x04, 0x17
        /*003a*/ 	.short	(.L_19 - .L_18)
.L_18:
        /*003c*/ 	.word	0x00000000
        /*0040*/ 	.short	0x0004
        /*0042*/ 	.short	0x0020
        /*0044*/ 	.byte	0x00, 0xf4, 0x21, 0x00


	//----- nvinfo : EIATTR_KPARAM_INFO
	.align		4
.L_19:
        /*0048*/ 	.byte	0x04, 0x17
        /*004a*/ 	.short	(.L_21 - .L_20)
.L_20:
        /*004c*/ 	.word	0x00000000
        /*0050*/ 	.short	0x0003
        /*0052*/ 	.short	0x0018
        /*0054*/ 	.byte	0x00, 0xf4, 0x21, 0x00


	//----- nvinfo : EIATTR_KPARAM_INFO
	.align		4
.L_21:
        /*0058*/ 	.byte	0x04, 0x17
        /*005a*/ 	.short	(.L_23 - .L_22)
.L_22:
        /*005c*/ 	.word	0x00000000
        /*0060*/ 	.short	0x0002
        /*0062*/ 	.short	0x0010
        /*0064*/ 	.byte	0x00, 0xf4, 0x21, 0x00


	//----- nvinfo : EIATTR_KPARAM_INFO
	.align		4
.L_23:
        /*0068*/ 	.byte	0x04, 0x17
        /*006a*/ 	.short	(.L_25 - .L_24)
.L_24:
        /*006c*/ 	.word	0x00000000
        /*0070*/ 	.short	0x0001
        /*0072*/ 	.short	0x0008
        /*0074*/ 	.byte	0x00, 0xf4, 0x21, 0x00


	//----- nvinfo : EIATTR_KPARAM_INFO
	.align		4
.L_25:
        /*0078*/ 	.byte	0x04, 0x17
        /*007a*/ 	.short	(.L_27 - .L_26)
.L_26:
        /*007c*/ 	.word	0x00000000
        /*0080*/ 	.short	0x0000
        /*0082*/ 	.short	0x0000
        /*0084*/ 	.byte	0x00, 0xf4, 0x21, 0x00


	//----- nvinfo : EIATTR_SPARSE_MMA_MASK
	.align		4
.L_27:
        /*0088*/ 	.byte	0x03, 0x50
        /*008a*/ 	.short	0x0000


	//----- nvinfo : EIATTR_MAXREG_COUNT
	.align		4
        /*008c*/ 	.byte	0x03, 0x1b
        /*008e*/ 	.short	0x00ff


	//----- nvinfo : EIATTR_EXIT_INSTR_OFFSETS
	.align		4
        /*0090*/ 	.byte	0x04, 0x1c
        /*0092*/ 	.short	(.L_29 - .L_28)


	//   ....[0]....
.L_28:
        /*0094*/ 	.word	0x00000420


	//----- nvinfo : EIATTR_REQNTID
	.align		4
.L_29:
        /*0098*/ 	.byte	0x04, 0x10
        /*009a*/ 	.short	(.L_31 - .L_30)
.L_30:
        /*009c*/ 	.word	0x00000100
        /*00a0*/ 	.word	0x00000001
        /*00a4*/ 	.word	0x00000001


	//----- nvinfo : EIATTR_CBANK_PARAM_SIZE
	.align		4
.L_31:
        /*00a8*/ 	.byte	0x03, 0x19
        /*00aa*/ 	.short	0x003c


	//----- nvinfo : EIATTR_PARAM_CBANK
	.align		4
        /*00ac*/ 	.byte	0x04, 0x0a
        /*00ae*/ 	.short	(.L_33 - .L_32)
	.align		4
.L_32:
        /*00b0*/ 	.word	index@(.nv.constant0.triton_poi_fused__native_batch_norm_legit_no_training_add_relu_12)
        /*00b4*/ 	.short	0x0210
        /*00b6*/ 	.short	0x003c


	//----- nvinfo : EIATTR_SW_WAR
	.align		4
.L_33:
        /*00b8*/ 	.byte	0x04, 0x36
        /*00ba*/ 	.short	(.L_35 - .L_34)
.L_34:
        /*00bc*/ 	.word	0x00000008
.L_35:


//--------------------- .nv.callgraph             --------------------------
	.section	.nv.callgraph,"",@"SHT_CUDA_CALLGRAPH"
	.align	4
	.sectionentsize	8
	.align		4
        /*0000*/ 	.word	0x00000000
	.align		4
        /*0004*/ 	.word	0xffffffff
	.align		4
        /*0008*/ 	.word	0x00000000
	.align		4
        /*000c*/ 	.word	0xfffffffe
	.align		4
        /*0010*/ 	.word	0x00000000
	.align		4
        /*0014*/ 	.word	0xfffffffd
	.align		4
        /*0018*/ 	.word	0x00000000
	.align		4
        /*001c*/ 	.word	0xfffffffc


//--------------------- .nv.constant4             --------------------------
	.section	.nv.constant4,"a",@progbits
	.align	8
	.align		8
.nv.constant4:
        /*0000*/ 	.dword	_$_str
	.align		8
        /*0008*/ 	.dword	_$_str_$_2


//--------------------- .text.triton_poi_fused__native_batch_norm_legit_no_training_add_relu_12 --------------------------
	.section	.text.triton_poi_fused__native_batch_norm_legit_no_training_add_relu_12,"ax",@progbits
	.align	128
        .global         triton_poi_fused__native_batch_norm_legit_no_training_add_relu_12
        .type           triton_poi_fused__native_batch_norm_legit_no_training_add_relu_12,@function
        .size           triton_poi_fused__native_batch_norm_legit_no_training_add_relu_12,(.L_x_1 - triton_poi_fused__native_batch_norm_legit_no_training_add_relu_12)
        .other          triton_poi_fused__native_batch_norm_legit_no_training_add_relu_12,@"STO_CUDA_ENTRY STV_DEFAULT"
triton_poi_fused__native_batch_norm_legit_no_training_add_relu_12:
.text.triton_poi_fused__native_batch_norm_legit_no_training_add_relu_12:
[----:B------:R-:W-:Y:S01]  /*0000*/  LDC R1, c[0x0][0x28] ;  /* 0x00000a00ff017b82 */ /* 0x000fe20000000800 */
[----:B------:R-:W1:Y:S07]  /*0010*/  S2R R0, SR_TID.X ;  /* 0x0000000000007919 */ /* 0x000e6e0000002100 */
[----:B------:R-:W2:Y:S01]  /*0020*/  LDC.64 R2, c[0x0][0x220] ;  /* 0x00008800ff027b82 */ /* 0x000ea20000000a00 */
[----:B------:R-:W-:Y:S01]  /*0030*/  ULDC.64 UR4, c[0x0][0x208] ;  /* 0x0000820000047ab9 */ /* 0x000fe20000000a00 */
[----:B------:R-:W3:Y:S06]  /*0040*/  S2R R7, SR_CTAID.X ;  /* 0x0000000000077919 */ /* 0x000eec0000002500 */
[----:B------:R-:W4:Y:S08]  /*0050*/  LDC.64 R8, c[0x0][0x228] ;  /* 0x00008a00ff087b82 */ /* 0x000f300000000a00 */
[----:B------:R-:W5:Y:S08]  /*0060*/  LDC.64 R10, c[0x0][0x230] ;  /* 0x00008c00ff0a7b82 */ /* 0x000f700000000a00 */
[----:B------:R-:W4:Y:S01]  /*0070*/  LDC.64 R12, c[0x0][0x238] ;  /* 0x00008e00ff0c7b82 */ /* 0x000f220000000a00 */
[----:B-1----:R-:W-:-:S02]  /*0080*/  SHF.L.U32 R0, R0, 0x1, RZ ;  /* 0x0000000100007819 */ /* 0x002fc400000006ff */
[----:B---3--:R-:W-:Y:S02]  /*0090*/  SHF.R.S32.HI R5, RZ, 0x16, R7 ;  /* 0x00000016ff057819 */ /* 0x008fe40000011407 */
[----:B------:R-:W-:Y:S02]  /*00a0*/  LOP3.LUT R0, R0, 0x1fe, RZ, 0xc0, !PT ;  /* 0x000001fe00007812 */ /* 0x000fe400078ec0ff */
[----:B------:R-:W-:Y:S02]  /*00b0*/  SGXT R5, R5, 0x1 ;  /* 0x000000010505781a */ /* 0x000fe40000000200 */
[----:B------:R-:W-:Y:S02]  /*00c0*/  LEA R0, R7, R0, 0x9 ;  /* 0x0000000007007211 */ /* 0x000fe400078e48ff */
[----:B------:R-:W1:Y:S02]  /*00d0*/  LDC.64 R6, c[0x0][0x218] ;  /* 0x00008600ff067b82 */ /* 0x000e640000000a00 */
[----:B------:R-:W-:-:S04]  /*00e0*/  LEA.HI R5, R5, R0, RZ, 0x7 ;  /* 0x0000000005057211 */ /* 0x000fc800078f38ff */
[----:B------:R-:W-:-:S04]  /*00f0*/  LOP3.LUT R5, R5, 0xffffff80, RZ, 0xc0, !PT ;  /* 0xffffff8005057812 */ /* 0x000fc800078ec0ff */
[----:B------:R-:W-:Y:S02]  /*0100*/  IADD3 R15, R0, -R5, RZ ;  /* 0x80000005000f7210 */ /* 0x000fe40007ffe0ff */
[----:B------:R-:W3:Y:S03]  /*0110*/  LDC.64 R4, c[0x0][0x210] ;  /* 0x00008400ff047b82 */ /* 0x000ee60000000a00 */
[----:B--2---:R-:W-:-:S06]  /*0120*/  IMAD.WIDE R2, R15, 0x4, R2 ;  /* 0x000000040f027825 */ /* 0x004fcc00078e0202 */
[----:B------:R-:W2:Y:S01]  /*0130*/  LDG.E.EL.64 R2, desc[UR4][R2.64] ;  /* 0x0000000402027981 */ /* 0x000ea2000c2e1b00 */
[----:B-1----:R-:W-:-:S04]  /*0140*/  IMAD.WIDE R6, R15, 0x4, R6 ;  /* 0x000000040f067825 */ /* 0x002fc800078e0206 */
[C---:B----4-:R-:W-:Y:S02]  /*0150*/  IMAD.WIDE R8, R15.reuse, 0x4, R8 ;  /* 0x000000040f087825 */ /* 0x050fe400078e0208 */
[----:B------:R-:W4:Y:S02]  /*0160*/  LDG.E.EL.64 R6, desc[UR4][R6.64] ;  /* 0x0000000406067981 */ /* 0x000f24000c2e1b00 */
[----:B-----5:R-:W-:Y:S02]  /*0170*/  IMAD.WIDE R10, R15, 0x4, R10 ;  /* 0x000000040f0a7825 */ /* 0x020fe400078e020a */
[----:B------:R-:W5:Y:S02]  /*0180*/  LDG.E.EL.64 R8, desc[UR4][R8.64] ;  /* 0x0000000408087981 */ /* 0x000f64000c2e1b00 */
[C---:B---3--:R-:W-:Y:S02]  /*0190*/  IMAD.WIDE R4, R0.reuse, 0x4, R4 ;  /* 0x0000000400047825 */ /* 0x048fe400078e0204 */
[----:B------:R-:W5:Y:S04]  /*01a0*/  LDG.E.EL.64 R10, desc[UR4][R10.64] ;  /* 0x000000040a0a7981 */ /* 0x000f68000c2e1b00 */
[----:B------:R-:W4:Y:S01]  /*01b0*/  LDG.E.64 R4, desc[UR4][R4.64] ;  /* 0x0000000404047981 */ /* 0x000f22000c1e1b00 */
[----:B0-----:R-:W-:-:S06]  /*01c0*/  IMAD.WIDE R12, R0, 0x4, R12 ;  /* 0x00000004000c7825 */ /* 0x001fcc00078e020c */
[----:B------:R-:W3:Y:S01]  /*01d0*/  LDG.E.64 R12, desc[UR4][R12.64] ;  /* 0x000000040c0c7981 */ /* 0x000ee2000c1e1b00 */
[----:B------:R-:W-:Y:S01]  /*01e0*/  HFMA2.MMA R16, -RZ, RZ, 1.625, 0 ;  /* 0x3e800000ff107435 */ /* 0x000fe200000001ff */
[----:B--2---:R-:W-:Y:S01]  /*01f0*/  FADD R2, R2, 9.9999997473787516356e-06 ;  /* 0x3727c5ac02027421 */ /* 0x004fe20000000000 */
[----:B------:R-:W-:-:S03]  /*0200*/  FADD R3, R3, 9.9999997473787516356e-06 ;  /* 0x3727c5ac03037421 */ /* 0x000fc60000000000 */
[----:B------:R-:W0:Y:S08]  /*0210*/  MUFU.SQRT R14, R2 ;  /* 0x00000002000e7308 */ /* 0x000e300000002000 */
[----:B------:R1:W2:Y:S01]  /*0220*/  MUFU.SQRT R15, R3 ;  /* 0x00000003000f7308 */ /* 0x0002a20000002000 */
[C---:B0-----:R-:W-:Y:S02]  /*0230*/  FSETP.GT.AND P0, PT, R14.reuse, 8.50705917302346158658e+37, PT ;  /* 0x7e8000000e00780b */ /* 0x041fe40003f04000 */
[----:B------:R-:W-:Y:S01]  /*0240*/  FSETP.GEU.AND P2, PT, R14, 1.175494350822287508e-38, PT ;  /* 0x008000000e00780b */ /* 0x000fe20003f4e000 */
[----:B-1----:R-:W0:Y:S01]  /*0250*/  LDC.64 R2, c[0x0][0x240] ;  /* 0x00009000ff027b82 */ /* 0x002e220000000a00 */
[----:B--2---:R-:W-:-:S02]  /*0260*/  FSETP.GT.AND P1, PT, R15, 8.50705917302346158658e+37, PT ;  /* 0x7e8000000f00780b */ /* 0x004fc40003f24000 */
[----:B------:R-:W-:-:S07]  /*0270*/  FSETP.GEU.AND P3, PT, R15, 1.175494350822287508e-38, PT ;  /* 0x008000000f00780b */ /* 0x000fce0003f6e000 */
[----:B------:R-:W-:-:S04]  /*0280*/  @P0 FMUL R14, R14, 0.25 ;  /* 0x3e8000000e0e0820 */ /* 0x000fc80000400000 */
[----:B------:R-:W-:Y:S01]  /*0290*/  @!P2 FMUL R14, R14, 16777216 ;  /* 0x4b8000000e0ea820 */ /* 0x000fe20000400000 */
[----:B------:R-:W-:-:S04]  /*02a0*/  @P1 FMUL R15, R15, 0.25 ;  /* 0x3e8000000f0f1820 */ /* 0x000fc80000400000 */
[----:B------:R-:W-:Y:S01]  /*02b0*/  @!P3 FMUL R15, R15, 16777216 ;  /* 0x4b8000000f0fb820 */ /* 0x000fe20000400000 */
[----:B------:R-:W1:Y:S01]  /*02c0*/  MUFU.RCP R14, R14 ;  /* 0x0000000e000e7308 */ /* 0x000e620000001000 */
[----:B------:R-:W-:-:S07]  /*02d0*/  FSEL R17, R16, 1, P0 ;  /* 0x3f80000010117808 */ /* 0x000fce0000000000 */
[----:B------:R-:W2:Y:S01]  /*02e0*/  MUFU.RCP R15, R15 ;  /* 0x0000000f000f7308 */ /* 0x000ea20000001000 */
[----:B------:R-:W-:Y:S01]  /*02f0*/  FSEL R16, R16, 1, P1 ;  /* 0x3f80000010107808 */ /* 0x000fe20000800000 */
[----:B------:R-:W-:Y:S01]  /*0300*/  @!P2 FMUL R17, R17, 16777216 ;  /* 0x4b8000001111a820 */ /* 0x000fe20000400000 */
[----:B----4-:R-:W-:-:S03]  /*0310*/  FADD R4, R4, -R6 ;  /* 0x8000000604047221 */ /* 0x010fc60000000000 */
[----:B------:R-:W-:Y:S01]  /*0320*/  @!P3 FMUL R16, R16, 16777216 ;  /* 0x4b8000001010b820 */ /* 0x000fe20000400000 */
[----:B-1----:R-:W-:Y:S01]  /*0330*/  FMUL R17, R14, R17 ;  /* 0x000000110e117220 */ /* 0x002fe20000400000 */
[----:B------:R-:W-:-:S03]  /*0340*/  FADD R5, R5, -R7 ;  /* 0x8000000705057221 */ /* 0x000fc60000000000 */
[----:B------:R-:W-:Y:S01]  /*0350*/  FMUL R17, R4, R17 ;  /* 0x0000001104117220 */ /* 0x000fe20000400000 */
[----:B--2---:R-:W-:-:S03]  /*0360*/  FMUL R16, R15, R16 ;  /* 0x000000100f107220 */ /* 0x004fc60000400000 */
[----:B-----5:R-:W-:Y:S01]  /*0370*/  FFMA R17, R8, R17, R10 ;  /* 0x0000001108117223 */ /* 0x020fe2000000000a */
[----:B------:R-:W-:-:S04]  /*0380*/  FMUL R16, R5, R16 ;  /* 0x0000001005107220 */ /* 0x000fc80000400000 */
[----:B------:R-:W-:Y:S01]  /*0390*/  FFMA R16, R9, R16, R11 ;  /* 0x0000001009107223 */ /* 0x000fe2000000000b */
[----:B---3--:R-:W-:Y:S01]  /*03a0*/  FSETP.GEU.AND P0, PT, R17, -R12, PT ;  /* 0x8000000c1100720b */ /* 0x008fe20003f0e000 */
[----:B------:R-:W-:Y:S02]  /*03b0*/  FADD R12, R12, R17 ;  /* 0x000000110c0c7221 */ /* 0x000fe40000000000 */
[----:B------:R-:W-:Y:S01]  /*03c0*/  FADD R4, R13, R16 ;  /* 0x000000100d047221 */ /* 0x000fe20000000000 */
[----:B------:R-:W-:Y:S01]  /*03d0*/  FSETP.GEU.AND P1, PT, R16, -R13, PT ;  /* 0x8000000d1000720b */ /* 0x000fe20003f2e000 */
[----:B0-----:R-:W-:Y:S01]  /*03e0*/  IMAD.WIDE R2, R0, 0x4, R2 ;  /* 0x0000000400027825 */ /* 0x001fe200078e0202 */
[----:B------:R-:W-:Y:S02]  /*03f0*/  FSEL R12, R12, RZ, P0 ;  /* 0x000000ff0c0c7208 */ /* 0x000fe40000000000 */
[----:B------:R-:W-:-:S05]  /*0400*/  FSEL R13, R4, RZ, P1 ;  /* 0x000000ff040d7208 */ /* 0x000fca0000800000 */
[----:B------:R-:W-:Y:S01]  /*0410*/  STG.E.64 desc[UR4][R2.64], R12 ;  /* 0x0000000c02007986 */ /* 0x000fe2000c101b04 */
[----:B------:R-:W-:Y:S05]  /*0420*/  EXIT ;  /* 0x000000000000794d */ /* 0x000fea0003800000 */
.L_x_0:
[----:B------:R-:W-:-:S00]  /*0430*/  BRA `(.L_x_0) ;  /* 0xfffffffc00fc7947 */ /* 0x000fc0000383ffff */
[----:B------:R-:W-:-:S00]  /*0440*/  NOP ;  /* 0x0000000000007918 */ /* 0x000fc00000000000 */
        /* <DEDUP_REMOVED lines=11> */
.L_x_1:


//--------------------- .nv.global.init           --------------------------
	.section	.nv.global.init,"aw",@progbits
.nv.global.init:
	.type		_$_str,@object
	.size		_$_str,(_$_str_$_2 - _$_str)
_$_str:
        /*0000*/ 	.byte	0x5f, 0x5f, 0x43, 0x55, 0x44, 0x41, 0x5f, 0x46, 0x54, 0x5a, 0x00
	.type		_$_str_$_2,@object
	.size		_$_str_$_2,(.L_1 - _$_str_$_2)
_$_str_$_2:
        /*000b*/ 	.byte	0x5f, 0x5f, 0x43, 0x55, 0x44, 0x41, 0x5f, 0x50, 0x52, 0x45, 0x43, 0x5f, 0x53, 0x51, 0x52, 0x54
        /*001b*/ 	.byte	0x00
.L_1:


//--------------------- .nv.constant0.triton_poi_fused__native_batch_norm_legit_no_training_add_relu_12 --------------------------
	.section	.nv.constant0.triton_poi_fused__native_batch_norm_legit_no_training_add_relu_12,"a",@progbits
	.sectionflags	@""
	.align	4
.nv.constant0.triton_poi_fused__native_batch_norm_legit_no_training_add_relu_12:
	.zero		588
